	.headerflags	@"EF_CUDA_TEXMODE_UNIFIED EF_CUDA_64BIT_ADDRESS EF_CUDA_ACCELERATORS EF_CUDA_SM90 EF_CUDA_VIRTUAL_SM(EF_CUDA_SM90)"
	.elftype	@"ET_EXEC"


//--------------------- .nv.info                  --------------------------
	.section	.nv.info,"",@"SHT_CUDA_INFO"
	.align	4


	//----- nvinfo : EIATTR_REGCOUNT
	.align		4
        /*0000*/ 	.byte	0x04, 0x2f
        /*0002*/ 	.short	(.L_3 - .L_2)
	.align		4
.L_2:
        /*0004*/ 	.word	index@(triton_poi_fused__native_batch_norm_legit_no_training_convolution_relu_9)
        /*0008*/ 	.word	0x00000028


	//----- nvinfo : EIATTR_MIN_STACK_SIZE
	.align		4
.L_3:
        /*000c*/ 	.byte	0x04, 0x12
        /*000e*/ 	.short	(.L_5 - .L_4)
	.align		4
.L_4:
        /*0010*/ 	.word	index@(triton_poi_fused__native_batch_norm_legit_no_training_convolution_relu_9)
        /*0014*/ 	.word	0x00000000


	//----- nvinfo : EIATTR_FRAME_SIZE
	.align		4
.L_5:
        /*0018*/ 	.byte	0x04, 0x11
        /*001a*/ 	.short	(.L_7 - .L_6)
	.align		4
.L_6:
        /*001c*/ 	.word	index@(triton_poi_fused__native_batch_norm_legit_no_training_convolution_relu_9)
        /*0020*/ 	.word	0x00000000


	//----- nvinfo : EIATTR_MIN_STACK_SIZE
	.align		4
.L_7:
        /*0024*/ 	.byte	0x04, 0x12
        /*0026*/ 	.short	(.L_9 - .L_8)
	.align		4
.L_8:
        /*0028*/ 	.word	index@(triton_poi_fused__native_batch_norm_legit_no_training_convolution_relu_9)
        /*002c*/ 	.word	0x00000000
.L_9:


//--------------------- .nv.info.triton_poi_fused__native_batch_norm_legit_no_training_convolution_relu_9 --------------------------
	.section	.nv.info.triton_poi_fused__native_batch_norm_legit_no_training_convolution_relu_9,"",@"SHT_CUDA_INFO"
	.sectionflags	@""
	.align	4


	//----- nvinfo : EIATTR_CUDA_API_VERSION
	.align		4
        /*0000*/ 	.byte	0x04, 0x37
        /*0002*/ 	.short	(.L_11 - .L_10)
.L_10:
        /*0004*/ 	.word	0x0000007c


	//----- nvinfo : EIATTR_KPARAM_INFO
	.align		4
.L_11:
        /*0008*/ 	.byte	0x04, 0x17
        /*000a*/ 	.short	(.L_13 - .L_12)
.L_12:
        /*000c*/ 	.word	0x00000000
        /*0010*/ 	.short	0x0007
        /*0012*/ 	.short	0x0038
        /*0014*/ 	.byte	0x00, 0xf0, 0x11, 0x00


	//----- nvinfo : EIATTR_KPARAM_INFO
	.align		4
.L_13:
        /*0018*/ 	.byte	0x04, 0x17
        /*001a*/ 	.short	(.L_15 - .L_14)
.L_14:
        /*001c*/ 	.word	0x00000000
        /*0020*/ 	.short	0x0006
        /*0022*/ 	.short	0x0030
        /*0024*/ 	.byte	0x00, 0xf4, 0x21, 0x00


	//----- nvinfo : EIATTR_KPARAM_INFO
	.align		4
.L_15:
        /*0028*/ 	.byte	0x04, 0x17
        /*002a*/ 	.short	(.L_17 - .L_16)
.L_16:
        /*002c*/ 	.word	0x00000000
        /*0030*/ 	.short	0x0005
        /*0032*/ 	.short	0x0028
        /*0034*/ 	.byte	0x00, 0xf4, 0x21, 0x00


	//----- nvinfo : EIATTR_KPARAM_INFO
	.align		4
.L_17:
        /*0038*/ 	.byte	0x04, 0x17
        /*003a*/ 	.short	(.L_19 - .L_18)
.L_18:
        /*003c*/ 	.word	0x00000000
        /*0040*/ 	.short	0x0004
        /*0042*/ 	.short	0x0020
        /*0044*/ 	.byte	0x00, 0xf4, 0x21, 0x00


	//----- nvinfo : EIATTR_KPARAM_INFO
	.align		4
.L_19:
        /*0048*/ 	.byte	0x04, 0x17
        /*004a*/ 	.short	(.L_21 - .L_20)
.L_20:
        /*004c*/ 	.word	0x00000000
        /*0050*/ 	.short	0x0003
        /*0052*/ 	.short	0x0018
        /*0054*/ 	.byte	0x00, 0xf4, 0x21, 0x00


	//----- nvinfo : EIATTR_KPARAM_INFO
	.align		4
.L_21:
        /*0058*/ 	.byte	0x04, 0x17
        /*005a*/ 	.short	(.L_23 - .L_22)
.L_22:
        /*005c*/ 	.word	0x00000000
        /*0060*/ 	.short	0x0002
        /*0062*/ 	.short	0x0010
        /*0064*/ 	.byte	0x00, 0xf4, 0x21, 0x00


	//----- nvinfo : EIATTR_KPARAM_INFO
	.align		4
.L_23:
        /*0068*/ 	.byte	0x04, 0x17
        /*006a*/ 	.short	(.L_25 - .L_24)
.L_24:
        /*006c*/ 	.word	0x00000000
        /*0070*/ 	.short	0x0001
        /*0072*/ 	.short	0x0008
        /*0074*/ 	.byte	0x00, 0xf4, 0x21, 0x00


	//----- nvinfo : EIATTR_KPARAM_INFO
	.align		4
.L_25:
        /*0078*/ 	.byte	0x04, 0x17
        /*007a*/ 	.short	(.L_27 - .L_26)
.L_26:
        /*007c*/ 	.word	0x00000000
        /*0080*/ 	.short	0x0000
        /*0082*/ 	.short	0x0000
        /*0084*/ 	.byte	0x00, 0xf4, 0x21, 0x00


	//----- nvinfo : EIATTR_SPARSE_MMA_MASK
	.align		4
.L_27:
        /*0088*/ 	.byte	0x03, 0x50
        /*008a*/ 	.short	0x0000


	//----- nvinfo : EIATTR_MAXREG_COUNT
	.align		4
        /*008c*/ 	.byte	0x03, 0x1b
        /*008e*/ 	.short	0x00ff


	//----- nvinfo : EIATTR_EXIT_INSTR_OFFSETS
	.align		4
        /*0090*/ 	.byte	0x04, 0x1c
        /*0092*/ 	.short	(.L_29 - .L_28)


	//   ....[0]....
.L_28:
        /*0094*/ 	.word	0x00000b40


	//----- nvinfo : EIATTR_REQNTID
	.align		4
.L_29:
        /*0098*/ 	.byte	0x04, 0x10
        /*009a*/ 	.short	(.L_31 - .L_30)
.L_30:
        /*009c*/ 	.word	0x00000080
        /*00a0*/ 	.word	0x00000001
        /*00a4*/ 	.word	0x00000001


	//----- nvinfo : EIATTR_CBANK_PARAM_SIZE
	.align		4
.L_31:
        /*00a8*/ 	.byte	0x03, 0x19
        /*00aa*/ 	.short	0x003c


	//----- nvinfo : EIATTR_PARAM_CBANK
	.align		4
        /*00ac*/ 	.byte	0x04, 0x0a
        /*00ae*/ 	.short	(.L_33 - .L_32)
	.align		4
.L_32:
        /*00b0*/ 	.word	index@(.nv.constant0.triton_poi_fused__native_batch_norm_legit_no_training_convolution_relu_9)
        /*00b4*/ 	.short	0x0210
        /*00b6*/ 	.short	0x003c


	//----- nvinfo : EIATTR_SW_WAR
	.align		4
.L_33:
        /*00b8*/ 	.byte	0x04, 0x36
        /*00ba*/ 	.short	(.L_35 - .L_34)
.L_34:
        /*00bc*/ 	.word	0x00000008
.L_35:


//--------------------- .nv.callgraph             --------------------------
	.section	.nv.callgraph,"",@"SHT_CUDA_CALLGRAPH"
	.align	4
	.sectionentsize	8
	.align		4
        /*0000*/ 	.word	0x00000000
	.align		4
        /*0004*/ 	.word	0xffffffff
	.align		4
        /*0008*/ 	.word	0x00000000
	.align		4
        /*000c*/ 	.word	0xfffffffe
	.align		4
        /*0010*/ 	.word	0x00000000
	.align		4
        /*0014*/ 	.word	0xfffffffd
	.align		4
        /*0018*/ 	.word	0x00000000
	.align		4
        /*001c*/ 	.word	0xfffffffc


//--------------------- .nv.constant4             --------------------------
	.section	.nv.constant4,"a",@progbits
	.align	8
	.align		8
.nv.constant4:
        /*0000*/ 	.dword	_$_str
	.align		8
        /*0008*/ 	.dword	_$_str_$_2


//--------------------- .text.triton_poi_fused__native_batch_norm_legit_no_training_convolution_relu_9 --------------------------
	.section	.text.triton_poi_fused__native_batch_norm_legit_no_training_convolution_relu_9,"ax",@progbits
	.align	128
        .global         triton_poi_fused__native_batch_norm_legit_no_training_convolution_relu_9
        .type           triton_poi_fused__native_batch_norm_legit_no_training_convolution_relu_9,@function
        .size           triton_poi_fused__native_batch_norm_legit_no_training_convolution_relu_9,(.L_x_1 - triton_poi_fused__native_batch_norm_legit_no_training_convolution_relu_9)
        .other          triton_poi_fused__native_batch_norm_legit_no_training_convolution_relu_9,@"STO_CUDA_ENTRY STV_DEFAULT"
triton_poi_fused__native_batch_norm_legit_no_training_convolution_relu_9:
.text.triton_poi_fused__native_batch_norm_legit_no_training_convolution_relu_9:
[----:B------:R-:W-:Y:S01]  /*0000*/  LDC R1, c[0x0][0x28] ;  /* 0x00000a00ff017b82 */ /* 0x000fe20000000800 */
[----:B------:R-:W1:Y:S07]  /*0010*/  S2R R0, SR_TID.X ;  /* 0x0000000000007919 */ /* 0x000e6e0000002100 */
[----:B------:R-:W2:Y:S01]  /*0020*/  LDC.64 R30, c[0x0][0x228] ;  /* 0x00008a00ff1e7b82 */ /* 0x000ea20000000a00 */
[----:B------:R-:W-:Y:S01]  /*0030*/  ULDC.64 UR4, c[0x0][0x208] ;  /* 0x0000820000047ab9 */ /* 0x000fe20000000a00 */
[----:B------:R-:W3:Y:S06]  /*0040*/  S2R R3, SR_CTAID.X ;  /* 0x0000000000037919 */ /* 0x000eec0000002500 */
[----:B------:R-:W4:Y:S08]  /*0050*/  LDC.64 R28, c[0x0][0x218] ;  /* 0x00008600ff1c7b82 */ /* 0x000f300000000a00 */
[----:B------:R-:W5:Y:S08]  /*0060*/  LDC.64 R36, c[0x0][0x210] ;  /* 0x00008400ff247b82 */ /* 0x000f700000000a00 */
[----:B------:R-:W5:Y:S01]  /*0070*/  LDC.64 R26, c[0x0][0x220] ;  /* 0x00008800ff1a7b82 */ /* 0x000f620000000a00 */
[----:B-1----:R-:W-:-:S07]  /*0080*/  SHF.L.U32 R0, R0, 0x2, RZ ;  /* 0x0000000200007819 */ /* 0x002fce00000006ff */
[----:B------:R-:W1:Y:S01]  /*0090*/  LDC.64 R24, c[0x0][0x230] ;  /* 0x00008c00ff187b82 */ /* 0x000e620000000a00 */
[----:B------:R-:W-:-:S04]  /*00a0*/  LOP3.LUT R0, R0, 0x1fc, RZ, 0xc0, !PT ;  /* 0x000001fc00007812 */ /* 0x000fc800078ec0ff */
[----:B---3--:R-:W-:-:S03]  /*00b0*/  LEA R2, R3, R0, 0xa ;  /* 0x0000000003027211 */ /* 0x008fc600078e50ff */
[----:B------:R-:W3:Y:S02]  /*00c0*/  LDC.64 R20, c[0x0][0x238] ;  /* 0x00008e00ff147b82 */ /* 0x000ee40000000a00 */
[----:B------:R-:W-:-:S05]  /*00d0*/  IMAD.HI R0, R2, 0x2aaaaaab, RZ ;  /* 0x2aaaaaab02007827 */ /* 0x000fca00078e02ff */
[----:B------:R-:W-:-:S04]  /*00e0*/  SHF.R.U32.HI R3, RZ, 0x1f, R0 ;  /* 0x0000001fff037819 */ /* 0x000fc80000011600 */
[----:B------:R-:W-:-:S05]  /*00f0*/  LEA.HI R3, R0, R3, RZ, 0x1c ;  /* 0x0000000300037211 */ /* 0x000fca00078fe0ff */
[----:B------:R-:W-:-:S04]  /*0100*/  IMAD R8, R3, -0x60, R2 ;  /* 0xffffffa003087824 */ /* 0x000fc800078e0202 */
[----:B--2---:R-:W-:-:S06]  /*0110*/  IMAD.WIDE R4, R8, 0x4, R30 ;  /* 0x0000000408047825 */ /* 0x004fcc00078e021e */
[----:B------:R-:W2:Y:S01]  /*0120*/  LDG.E.EL.128 R4, desc[UR4][R4.64] ;  /* 0x0000000404047981 */ /* 0x000ea2000c2e1d00 */
[----:B----4-:R-:W-:-:S04]  /*0130*/  IMAD.WIDE R12, R8, 0x4, R28 ;  /* 0x00000004080c7825 */ /* 0x010fc800078e021c */
[----:B-----5:R-:W-:Y:S02]  /*0140*/  IMAD.WIDE R36, R2, 0x4, R36 ;  /* 0x0000000402247825 */ /* 0x020fe400078e0224 */
[----:B------:R-:W4:Y:S02]  /*0150*/  LDG.E.EL.128 R12, desc[UR4][R12.64] ;  /* 0x000000040c0c7981 */ /* 0x000f24000c2e1d00 */
[----:B0-----:R-:W-:Y:S02]  /*0160*/  IMAD.WIDE R16, R8, 0x4, R26 ;  /* 0x0000000408107825 */ /* 0x001fe400078e021a */
[----:B------:R-:W4:Y:S04]  /*0170*/  LDG.E.128 R32, desc[UR4][R36.64] ;  /* 0x0000000424207981 */ /* 0x000f28000c1e1d00 */
[----:B------:R-:W5:Y:S01]  /*0180*/  LDG.E.EL.128 R16, desc[UR4][R16.64] ;  /* 0x0000000410107981 */ /* 0x000f62000c2e1d00 */
[----:B--2---:R-:W-:-:S04]  /*0190*/  FADD R0, R4, 9.9999997473787516356e-06 ;  /* 0x3727c5ac04007421 */ /* 0x004fc80000000000 */
[----:B------:R-:W0:Y:S01]  /*01a0*/  MUFU.SQRT R3, R0 ;  /* 0x0000000000037308 */ /* 0x000e220000002000 */
[----:B------:R-:W-:Y:S01]  /*01b0*/  FADD R7, R7, 9.9999997473787516356e-06 ;  /* 0x3727c5ac07077421 */ /* 0x000fe20000000000 */
[----:B------:R-:W-:Y:S01]  /*01c0*/  FADD R6, R6, 9.9999997473787516356e-06 ;  /* 0x3727c5ac06067421 */ /* 0x000fe20000000000 */
[----:B------:R-:W-:-:S05]  /*01d0*/  FADD R5, R5, 9.9999997473787516356e-06 ;  /* 0x3727c5ac05057421 */ /* 0x000fca0000000000 */
[----:B------:R-:W2:Y:S01]  /*01e0*/  MUFU.SQRT R7, R7 ;  /* 0x0000000700077308 */ /* 0x000ea20000002000 */
[----:B0-----:R-:W-:-:S07]  /*01f0*/  FSETP.GT.AND P6, PT, R3, 8.50705917302346158658e+37, PT ;  /* 0x7e8000000300780b */ /* 0x001fce0003fc4000 */
[----:B------:R-:W0:Y:S01]  /*0200*/  MUFU.SQRT R6, R6 ;  /* 0x0000000600067308 */ /* 0x000e220000002000 */
[----:B------:R-:W-:Y:S01]  /*0210*/  FSETP.GEU.AND P5, PT, R3, 1.175494350822287508e-38, PT ;  /* 0x008000000300780b */ /* 0x000fe20003fae000 */
[----:B------:R-:W-:-:S06]  /*0220*/  HFMA2.MMA R0, -RZ, RZ, 1.625, 0 ;  /* 0x3e800000ff007435 */ /* 0x000fcc00000001ff */
[----:B------:R1:W3:Y:S01]  /*0230*/  MUFU.SQRT R9, R5 ;  /* 0x0000000500097308 */ /* 0x0002e20000002000 */
[----:B--2---:R-:W-:Y:S01]  /*0240*/  FSETP.GT.AND P1, PT, R7, 8.50705917302346158658e+37, PT ;  /* 0x7e8000000700780b */ /* 0x004fe20003f24000 */
[----:B------:R-:W-:Y:S01]  /*0250*/  @P6 FMUL R3, R3, 0.25 ;  /* 0x3e80000003036820 */ /* 0x000fe20000400000 */
[----:B0-----:R-:W-:-:S03]  /*0260*/  FSETP.GT.AND P2, PT, R6, 8.50705917302346158658e+37, PT ;  /* 0x7e8000000600780b */ /* 0x001fc60003f44000 */
[----:B------:R-:W-:Y:S01]  /*0270*/  @!P5 FMUL R3, R3, 16777216 ;  /* 0x4b8000000303d820 */ /* 0x000fe20000400000 */
[----:B-1----:R-:W-:Y:S02]  /*0280*/  FSEL R5, R0, 1, P6 ;  /* 0x3f80000000057808 */ /* 0x002fe40003000000 */
[----:B------:R-:W-:Y:S01]  /*0290*/  FSETP.GEU.AND P6, PT, R7, 1.175494350822287508e-38, PT ;  /* 0x008000000700780b */ /* 0x000fe20003fce000 */
[----:B------:R-:W0:Y:S01]  /*02a0*/  MUFU.RCP R4, R3 ;  /* 0x0000000300047308 */ /* 0x000e220000001000 */
[C---:B------:R-:W-:Y:S02]  /*02b0*/  FSETP.GEU.AND P0, PT, R6.reuse, 1.175494350822287508e-38, PT ;  /* 0x008000000600780b */ /* 0x040fe40003f0e000 */
[----:B---3--:R-:W-:Y:S01]  /*02c0*/  FSETP.GT.AND P4, PT, R9, 8.50705917302346158658e+37, PT ;  /* 0x7e8000000900780b */ /* 0x008fe20003f84000 */
[----:B------:R-:W-:Y:S01]  /*02d0*/  @P1 FMUL R7, R7, 0.25 ;  /* 0x3e80000007071820 */ /* 0x000fe20000400000 */
[----:B------:R-:W-:Y:S01]  /*02e0*/  FSETP.GEU.AND P3, PT, R9, 1.175494350822287508e-38, PT ;  /* 0x008000000900780b */ /* 0x000fe20003f6e000 */
[----:B------:R-:W-:Y:S01]  /*02f0*/  @!P5 FMUL R5, R5, 16777216 ;  /* 0x4b8000000505d820 */ /* 0x000fe20000400000 */
[----:B------:R-:W-:-:S05]  /*0300*/  @P2 FMUL R6, R6, 0.25 ;  /* 0x3e80000006062820 */ /* 0x000fca0000400000 */
[----:B------:R-:W-:Y:S02]  /*0310*/  @!P6 FMUL R7, R7, 16777216 ;  /* 0x4b8000000707e820 */ /* 0x000fe40000400000 */
[----:B------:R-:W-:Y:S01]  /*0320*/  @!P0 FMUL R6, R6, 16777216 ;  /* 0x4b80000006068820 */ /* 0x000fe20000400000 */
[----:B0-----:R-:W-:Y:S01]  /*0330*/  FMUL R4, R4, R5 ;  /* 0x0000000504047220 */ /* 0x001fe20000400000 */
[----:B------:R-:W-:Y:S01]  /*0340*/  @P4 FMUL R9, R9, 0.25 ;  /* 0x3e80000009094820 */ /* 0x000fe20000400000 */
[----:B------:R-:W0:Y:S01]  /*0350*/  MUFU.RCP R3, R7 ;  /* 0x0000000700037308 */ /* 0x000e220000001000 */
[----:B----4-:R-:W-:Y:S02]  /*0360*/  FADD R32, R32, R12 ;  /* 0x0000000c20207221 */ /* 0x010fe40000000000 */
[----:B------:R-:W-:-:S05]  /*0370*/  @!P3 FMUL R9, R9, 16777216 ;  /* 0x4b8000000909b820 */ /* 0x000fca0000400000 */
[----:B------:R-:W1:Y:S01]  /*0380*/  MUFU.RCP R5, R6 ;  /* 0x0000000600057308 */ /* 0x000e620000001000 */
[C---:B------:R-:W-:Y:S02]  /*0390*/  FSEL R12, R0.reuse, 1, P1 ;  /* 0x3f800000000c7808 */ /* 0x040fe40000800000 */
[----:B------:R-:W-:-:S05]  /*03a0*/  FSEL R10, R0, 1, P2 ;  /* 0x3f800000000a7808 */ /* 0x000fca0001000000 */
[----:B------:R5:W2:Y:S01]  /*03b0*/  MUFU.RCP R22, R9 ;  /* 0x0000000900167308 */ /* 0x000aa20000001000 */
[----:B------:R-:W-:Y:S01]  /*03c0*/  @!P6 FMUL R12, R12, 16777216 ;  /* 0x4b8000000c0ce820 */ /* 0x000fe20000400000 */
[----:B------:R-:W-:Y:S01]  /*03d0*/  @!P0 FMUL R10, R10, 16777216 ;  /* 0x4b8000000a0a8820 */ /* 0x000fe20000400000 */
[----:B------:R-:W-:Y:S02]  /*03e0*/  FSEL R11, R0, 1, P4 ;  /* 0x3f800000000b7808 */ /* 0x000fe40002000000 */
[----:B0-----:R-:W-:Y:S01]  /*03f0*/  FMUL R3, R3, R12 ;  /* 0x0000000c03037220 */ /* 0x001fe20000400000 */
[----:B-----5:R-:W-:Y:S01]  /*0400*/  FADD R9, -R16, R32 ;  /* 0x0000002010097221 */ /* 0x020fe20000000100 */
[----:B-1----:R-:W-:Y:S01]  /*0410*/  FMUL R16, R5, R10 ;  /* 0x0000000a05107220 */ /* 0x002fe20000400000 */
[----:B------:R-:W-:Y:S02]  /*0420*/  @!P3 FMUL R11, R11, 16777216 ;  /* 0x4b8000000b0bb820 */ /* 0x000fe40000400000 */
[----:B------:R-:W-:Y:S01]  /*0430*/  FMUL R12, R4, R9 ;  /* 0x00000009040c7220 */ /* 0x000fe20000400000 */
[----:B------:R-:W-:-:S04]  /*0440*/  IMAD.WIDE R4, R8, 0x4, R24 ;  /* 0x0000000408047825 */ /* 0x000fc800078e0218 */
[----:B------:R-:W-:-:S04]  /*0450*/  IMAD.WIDE R8, R8, 0x4, R20 ;  /* 0x0000000408087825 */ /* 0x000fc800078e0214 */
[----:B--2---:R-:W-:Y:S01]  /*0460*/  FMUL R22, R22, R11 ;  /* 0x0000000b16167220 */ /* 0x004fe20000400000 */
[----:B------:R-:W2:Y:S04]  /*0470*/  LDG.E.EL.128 R4, desc[UR4][R4.64] ;  /* 0x0000000404047981 */ /* 0x000ea8000c2e1d00 */
[----:B------:R-:W2:Y:S01]  /*0480*/  LDG.E.EL.128 R8, desc[UR4][R8.64] ;  /* 0x0000000408087981 */ /* 0x000ea2000c2e1d00 */
[----:B------:R-:W-:Y:S01]  /*0490*/  FADD R33, R33, R13 ;  /* 0x0000000d21217221 */ /* 0x000fe20000000000 */
[----:B------:R-:W-:Y:S01]  /*04a0*/  FADD R34, R34, R14 ;  /* 0x0000000e22227221 */ /* 0x000fe20000000000 */
[----:B------:R-:W-:Y:S02]  /*04b0*/  FADD R35, R35, R15 ;  /* 0x0000000f23237221 */ /* 0x000fe40000000000 */
[----:B------:R-:W-:-:S04]  /*04c0*/  FADD R17, -R17, R33 ;  /* 0x0000002111117221 */ /* 0x000fc80000000100 */
[----:B------:R-:W-:Y:S01]  /*04d0*/  FMUL R22, R22, R17 ;  /* 0x0000001116167220 */ /* 0x000fe20000400000 */
[----:B--2---:R-:W-:Y:S01]  /*04e0*/  FFMA R4, R4, R12, R8 ;  /* 0x0000000c04047223 */ /* 0x004fe20000000008 */
[----:B------:R-:W-:-:S05]  /*04f0*/  IADD3 R12, R2, 0x200, RZ ;  /* 0x00000200020c7810 */ /* 0x000fca0007ffe0ff */
[----:B------:R-:W-:-:S05]  /*0500*/  IMAD.HI R13, R12, 0x2aaaaaab, RZ ;  /* 0x2aaaaaab0c0d7827 */ /* 0x000fca00078e02ff */
[----:B------:R-:W-:-:S04]  /*0510*/  SHF.R.U32.HI R14, RZ, 0x1f, R13 ;  /* 0x0000001fff0e7819 */ /* 0x000fc8000001160d */
[----:B------:R-:W-:-:S05]  /*0520*/  LEA.HI R13, R13, R14, RZ, 0x1c ;  /* 0x0000000e0d0d7211 */ /* 0x000fca00078fe0ff */
[----:B------:R-:W-:-:S04]  /*0530*/  IMAD R8, R13, -0x60, R12 ;  /* 0xffffffa00d087824 */ /* 0x000fc800078e020c */
[----:B------:R-:W-:-:S06]  /*0540*/  IMAD.WIDE R12, R8, 0x4, R30 ;  /* 0x00000004080c7825 */ /* 0x000fcc00078e021e */
[----:B------:R-:W2:Y:S01]  /*0550*/  LDG.E.EL.128 R12, desc[UR4][R12.64] ;  /* 0x000000040c0c7981 */ /* 0x000ea2000c2e1d00 */
[----:B------:R-:W-:Y:S01]  /*0560*/  FADD R30, -R19, R35 ;  /* 0x00000023131e7221 */ /* 0x000fe20000000100 */
[----:B------:R-:W-:Y:S01]  /*0570*/  FADD R19, -R18, R34 ;  /* 0x0000002212137221 */ /* 0x000fe20000000100 */
[----:B------:R-:W-:-:S04]  /*0580*/  IMAD.WIDE R28, R8, 0x4, R28 ;  /* 0x00000004081c7825 */ /* 0x000fc800078e021c */
[----:B------:R-:W-:Y:S01]  /*0590*/  FMUL R16, R16, R19 ;  /* 0x0000001310107220 */ /* 0x000fe20000400000 */
[----:B------:R-:W-:-:S04]  /*05a0*/  IMAD.WIDE R18, R8, 0x4, R26 ;  /* 0x0000000408127825 */ /* 0x000fc800078e021a */
[----:B------:R-:W-:-:S04]  /*05b0*/  IMAD.WIDE R24, R8, 0x4, R24 ;  /* 0x0000000408187825 */ /* 0x000fc800078e0218 */
[----:B------:R-:W-:-:S04]  /*05c0*/  IMAD.WIDE R20, R8, 0x4, R20 ;  /* 0x0000000408147825 */ /* 0x000fc800078e0214 */
[----:B------:R-:W-:Y:S01]  /*05d0*/  FMUL R3, R3, R30 ;  /* 0x0000001e03037220 */ /* 0x000fe20000400000 */
[----:B------:R-:W-:Y:S01]  /*05e0*/  FFMA R5, R5, R22, R9 ;  /* 0x0000001605057223 */ /* 0x000fe20000000009 */
[----:B------:R-:W-:Y:S01]  /*05f0*/  FFMA R6, R6, R16, R10 ;  /* 0x0000001006067223 */ /* 0x000fe2000000000a */
[----:B------:R-:W3:Y:S04]  /*0600*/  LDG.E.EL.128 R28, desc[UR4][R28.64] ;  /* 0x000000041c1c7981 */ /* 0x000ee8000c2e1d00 */
[----:B------:R-:W4:Y:S04]  /*0610*/  LDG.E.EL.128 R16, desc[UR4][R18.64] ;  /* 0x0000000412107981 */ /* 0x000f28000c2e1d00 */
[----:B------:R-:W5:Y:S04]  /*0620*/  LDG.E.EL.128 R24, desc[UR4][R24.64] ;  /* 0x0000000418187981 */ /* 0x000f68000c2e1d00 */
[----:B------:R-:W5:Y:S04]  /*0630*/  LDG.E.EL.128 R20, desc[UR4][R20.64] ;  /* 0x0000000414147981 */ /* 0x000f68000c2e1d00 */
[----:B------:R0:W-:Y:S04]  /*0640*/  STG.E.128 desc[UR4][R36.64], R32 ;  /* 0x0000002024007986 */ /* 0x0001e8000c101d04 */
[----:B0-----:R-:W3:Y:S01]  /*0650*/  LDG.E.128 R32, desc[UR4][R36.64+0x800] ;  /* 0x0008000424207981 */ /* 0x001ee2000c1e1d00 */
[----:B------:R-:W-:Y:S01]  /*0660*/  FFMA R3, R7, R3, R11 ;  /* 0x0000000307037223 */ /* 0x000fe2000000000b */
[----:B--2---:R-:W-:Y:S01]  /*0670*/  FADD R12, R12, 9.9999997473787516356e-06 ;  /* 0x3727c5ac0c0c7421 */ /* 0x004fe20000000000 */
[----:B------:R-:W-:-:S03]  /*0680*/  FADD R13, R13, 9.9999997473787516356e-06 ;  /* 0x3727c5ac0d0d7421 */ /* 0x000fc60000000000 */
[----:B------:R-:W0:Y:S01]  /*0690*/  MUFU.SQRT R8, R12 ;  /* 0x0000000c00087308 */ /* 0x000e220000002000 */
[----:B------:R-:W-:Y:S01]  /*06a0*/  FADD R15, R15, 9.9999997473787516356e-06 ;  /* 0x3727c5ac0f0f7421 */ /* 0x000fe20000000000 */
[----:B------:R-:W-:-:S06]  /*06b0*/  FADD R14, R14, 9.9999997473787516356e-06 ;  /* 0x3727c5ac0e0e7421 */ /* 0x000fcc0000000000 */
[----:B------:R-:W1:Y:S08]  /*06c0*/  MUFU.SQRT R9, R13 ;  /* 0x0000000d00097308 */ /* 0x000e700000002000 */
[----:B------:R-:W2:Y:S01]  /*06d0*/  MUFU.SQRT R11, R15 ;  /* 0x0000000f000b7308 */ /* 0x000ea20000002000 */
[----:B0-----:R-:W-:-:S07]  /*06e0*/  FSETP.GT.AND P6, PT, R8, 8.50705917302346158658e+37, PT ;  /* 0x7e8000000800780b */ /* 0x001fce0003fc4000 */
[----:B------:R-:W0:Y:S01]  /*06f0*/  MUFU.SQRT R14, R14 ;  /* 0x0000000e000e7308 */ /* 0x000e220000002000 */
[C---:B-1----:R-:W-:Y:S02]  /*0700*/  FSETP.GT.AND P4, PT, R9.reuse, 8.50705917302346158658e+37, PT ;  /* 0x7e8000000900780b */ /* 0x042fe40003f84000 */
[C---:B------:R-:W-:Y:S02]  /*0710*/  FSETP.GEU.AND P5, PT, R8.reuse, 1.175494350822287508e-38, PT ;  /* 0x008000000800780b */ /* 0x040fe40003fae000 */
[----:B------:R-:W-:Y:S02]  /*0720*/  FSETP.GEU.AND P1, PT, R9, 1.175494350822287508e-38, PT ;  /* 0x008000000900780b */ /* 0x000fe40003f2e000 */
[C---:B--2---:R-:W-:Y:S01]  /*0730*/  FSETP.GT.AND P2, PT, R11.reuse, 8.50705917302346158658e+37, PT ;  /* 0x7e8000000b00780b */ /* 0x044fe20003f44000 */
[----:B------:R-:W-:Y:S01]  /*0740*/  @P6 FMUL R8, R8, 0.25 ;  /* 0x3e80000008086820 */ /* 0x000fe20000400000 */
[----:B------:R-:W-:Y:S02]  /*0750*/  FSEL R12, R0, 1, P6 ;  /* 0x3f800000000c7808 */ /* 0x000fe40003000000 */
[----:B------:R-:W-:-:S02]  /*0760*/  FSETP.GEU.AND P6, PT, R11, 1.175494350822287508e-38, PT ;  /* 0x008000000b00780b */ /* 0x000fc40003fce000 */
[C---:B0-----:R-:W-:Y:S01]  /*0770*/  FSETP.GT.AND P3, PT, R14.reuse, 8.50705917302346158658e+37, PT ;  /* 0x7e8000000e00780b */ /* 0x041fe20003f64000 */
[----:B------:R-:W-:Y:S01]  /*0780*/  @P4 FMUL R9, R9, 0.25 ;  /* 0x3e80000009094820 */ /* 0x000fe20000400000 */
[----:B------:R-:W-:Y:S01]  /*0790*/  FSETP.GEU.AND P0, PT, R14, 1.175494350822287508e-38, PT ;  /* 0x008000000e00780b */ /* 0x000fe20003f0e000 */
[----:B------:R-:W-:Y:S02]  /*07a0*/  @!P5 FMUL R8, R8, 16777216 ;  /* 0x4b8000000808d820 */ /* 0x000fe40000400000 */
[----:B------:R-:W-:Y:S02]  /*07b0*/  @!P1 FMUL R9, R9, 16777216 ;  /* 0x4b80000009099820 */ /* 0x000fe40000400000 */
[----:B------:R-:W-:Y:S01]  /*07c0*/  @P2 FMUL R11, R11, 0.25 ;  /* 0x3e8000000b0b2820 */ /* 0x000fe20000400000 */
[----:B------:R0:W1:Y:S03]  /*07d0*/  MUFU.RCP R7, R8 ;  /* 0x0000000800077308 */ /* 0x0000660000001000 */
[----:B------:R-:W-:-:S02]  /*07e0*/  @!P6 FMUL R11, R11, 16777216 ;  /* 0x4b8000000b0be820 */ /* 0x000fc40000400000 */
[----:B------:R-:W-:-:S03]  /*07f0*/  @P3 FMUL R14, R14, 0.25 ;  /* 0x3e8000000e0e3820 */ /* 0x000fc60000400000 */
[----:B------:R-:W2:Y:S01]  /*0800*/  MUFU.RCP R9, R9 ;  /* 0x0000000900097308 */ /* 0x000ea20000001000 */
[----:B0-----:R-:W-:Y:S01]  /*0810*/  FSEL R8, R0, 1, P4 ;  /* 0x3f80000000087808 */ /* 0x001fe20002000000 */
[----:B------:R-:W-:Y:S01]  /*0820*/  @!P0 FMUL R14, R14, 16777216 ;  /* 0x4b8000000e0e8820 */ /* 0x000fe20000400000 */
[----:B------:R-:W-:-:S05]  /*0830*/  @!P5 FMUL R12, R12, 16777216 ;  /* 0x4b8000000c0cd820 */ /* 0x000fca0000400000 */
[----:B------:R-:W0:Y:S01]  /*0840*/  MUFU.RCP R11, R11 ;  /* 0x0000000b000b7308 */ /* 0x000e220000001000 */
[----:B------:R-:W-:Y:S01]  /*0850*/  @!P1 FMUL R8, R8, 16777216 ;  /* 0x4b80000008089820 */ /* 0x000fe20000400000 */
[----:B-1----:R-:W-:Y:S01]  /*0860*/  FMUL R7, R7, R12 ;  /* 0x0000000c07077220 */ /* 0x002fe20000400000 */
[----:B------:R-:W-:-:S05]  /*0870*/  FSEL R12, R0, 1, P2 ;  /* 0x3f800000000c7808 */ /* 0x000fca0001000000 */
[----:B------:R-:W1:Y:S01]  /*0880*/  MUFU.RCP R10, R14 ;  /* 0x0000000e000a7308 */ /* 0x000e620000001000 */
[----:B------:R-:W-:Y:S01]  /*0890*/  FSEL R13, R0, 1, P3 ;  /* 0x3f800000000d7808 */ /* 0x000fe20001800000 */
[----:B--2---:R-:W-:Y:S02]  /*08a0*/  FMUL R0, R9, R8 ;  /* 0x0000000809007220 */ /* 0x004fe40000400000 */
[----:B------:R-:W2:Y:S01]  /*08b0*/  LDC.64 R8, c[0x0][0x240] ;  /* 0x00009000ff087b82 */ /* 0x000ea20000000a00 */
[----:B------:R-:W-:Y:S01]  /*08c0*/  @!P6 FMUL R12, R12, 16777216 ;  /* 0x4b8000000c0ce820 */ /* 0x000fe20000400000 */
[----:B------:R-:W-:Y:S01]  /*08d0*/  @!P0 FMUL R13, R13, 16777216 ;  /* 0x4b8000000d0d8820 */ /* 0x000fe20000400000 */
[----:B---3--:R-:W-:Y:S01]  /*08e0*/  FADD R28, R32, R28 ;  /* 0x0000001c201c7221 */ /* 0x008fe20000000000 */
[----:B------:R-:W-:Y:S01]  /*08f0*/  FADD R29, R33, R29 ;  /* 0x0000001d211d7221 */ /* 0x000fe20000000000 */
[----:B------:R-:W-:Y:S01]  /*0900*/  FADD R30, R34, R30 ;  /* 0x0000001e221e7221 */ /* 0x000fe20000000000 */
[----:B------:R-:W-:Y:S01]  /*0910*/  FADD R31, R35, R31 ;  /* 0x0000001f231f7221 */ /* 0x000fe20000000000 */
[----:B0-----:R-:W-:Y:S01]  /*0920*/  FMUL R12, R11, R12 ;  /* 0x0000000c0b0c7220 */ /* 0x001fe20000400000 */
[----:B----4-:R-:W-:Y:S01]  /*0930*/  FADD R16, -R16, R28 ;  /* 0x0000001c10107221 */ /* 0x010fe20000000100 */
[----:B------:R-:W-:Y:S01]  /*0940*/  FADD R17, -R17, R29 ;  /* 0x0000001d11117221 */ /* 0x000fe20000000100 */
[----:B------:R-:W-:Y:S01]  /*0950*/  FADD R11, -R18, R30 ;  /* 0x0000001e120b7221 */ /* 0x000fe20000000100 */
[----:B-1----:R-:W-:Y:S01]  /*0960*/  FMUL R10, R10, R13 ;  /* 0x0000000d0a0a7220 */ /* 0x002fe20000400000 */
[----:B------:R-:W-:Y:S01]  /*0970*/  FADD R19, -R19, R31 ;  /* 0x0000001f13137221 */ /* 0x000fe20000000100 */
[----:B------:R-:W-:Y:S01]  /*0980*/  FMUL R7, R7, R16 ;  /* 0x0000001007077220 */ /* 0x000fe20000400000 */
[----:B------:R-:W-:Y:S01]  /*0990*/  FMUL R0, R0, R17 ;  /* 0x0000001100007220 */ /* 0x000fe20000400000 */
[----:B------:R-:W-:Y:S01]  /*09a0*/  FMUL R11, R10, R11 ;  /* 0x0000000b0a0b7220 */ /* 0x000fe20000400000 */
[----:B------:R-:W-:Y:S01]  /*09b0*/  FMUL R12, R12, R19 ;  /* 0x000000130c0c7220 */ /* 0x000fe20000400000 */
[----:B-----5:R-:W-:Y:S01]  /*09c0*/  FFMA R20, R24, R7, R20 ;  /* 0x0000000718147223 */ /* 0x020fe20000000014 */
[----:B------:R-:W-:Y:S01]  /*09d0*/  FFMA R0, R25, R0, R21 ;  /* 0x0000000019007223 */ /* 0x000fe20000000015 */
[----:B------:R-:W-:Y:S01]  /*09e0*/  FFMA R11, R26, R11, R22 ;  /* 0x0000000b1a0b7223 */ /* 0x000fe20000000016 */
[----:B------:R-:W-:Y:S01]  /*09f0*/  FFMA R12, R27, R12, R23 ;  /* 0x0000000c1b0c7223 */ /* 0x000fe20000000017 */
[----:B------:R-:W-:-:S02]  /*0a00*/  FSETP.GEU.AND P6, PT, R3, RZ, PT ;  /* 0x000000ff0300720b */ /* 0x000fc40003fce000 */
[----:B------:R-:W-:Y:S02]  /*0a10*/  FSETP.GEU.AND P0, PT, R6, RZ, PT ;  /* 0x000000ff0600720b */ /* 0x000fe40003f0e000 */
[----:B------:R-:W-:Y:S02]  /*0a20*/  SEL R7, R3, RZ, P6 ;  /* 0x000000ff03077207 */ /* 0x000fe40003000000 */
[----:B------:R-:W-:Y:S02]  /*0a30*/  FSETP.GEU.AND P1, PT, R5, RZ, PT ;  /* 0x000000ff0500720b */ /* 0x000fe40003f2e000 */
[----:B------:R-:W-:Y:S02]  /*0a40*/  FSETP.GEU.AND P2, PT, R4, RZ, PT ;  /* 0x000000ff0400720b */ /* 0x000fe40003f4e000 */
[----:B------:R-:W-:Y:S02]  /*0a50*/  FSETP.GEU.AND P3, PT, R11, RZ, PT ;  /* 0x000000ff0b00720b */ /* 0x000fe40003f6e000 */
[----:B------:R-:W-:-:S02]  /*0a60*/  FSETP.GEU.AND P4, PT, R0, RZ, PT ;  /* 0x000000ff0000720b */ /* 0x000fc40003f8e000 */
[----:B------:R-:W-:Y:S02]  /*0a70*/  FSETP.GEU.AND P5, PT, R20, RZ, PT ;  /* 0x000000ff1400720b */ /* 0x000fe40003fae000 */
[----:B------:R-:W-:Y:S01]  /*0a80*/  FSETP.GEU.AND P6, PT, R12, RZ, PT ;  /* 0x000000ff0c00720b */ /* 0x000fe20003fce000 */
[----:B--2---:R-:W-:Y:S01]  /*0a90*/  IMAD.WIDE R8, R2, 0x4, R8 ;  /* 0x0000000402087825 */ /* 0x004fe200078e0208 */
[----:B------:R-:W-:Y:S02]  /*0aa0*/  SEL R6, R6, RZ, P0 ;  /* 0x000000ff06067207 */ /* 0x000fe40000000000 */
[----:B------:R-:W-:Y:S02]  /*0ab0*/  SEL R5, R5, RZ, P1 ;  /* 0x000000ff05057207 */ /* 0x000fe40000800000 */
[----:B------:R-:W-:Y:S02]  /*0ac0*/  SEL R4, R4, RZ, P2 ;  /* 0x000000ff04047207 */ /* 0x000fe40001000000 */
[----:B------:R-:W-:-:S02]  /*0ad0*/  SEL R22, R11, RZ, P3 ;  /* 0x000000ff0b167207 */ /* 0x000fc40001800000 */
[----:B------:R-:W-:Y:S02]  /*0ae0*/  SEL R21, R0, RZ, P4 ;  /* 0x000000ff00157207 */ /* 0x000fe40002000000 */
[----:B------:R-:W-:Y:S02]  /*0af0*/  SEL R20, R20, RZ, P5 ;  /* 0x000000ff14147207 */ /* 0x000fe40002800000 */
[----:B------:R-:W-:Y:S01]  /*0b00*/  SEL R23, R12, RZ, P6 ;  /* 0x000000ff0c177207 */ /* 0x000fe20003000000 */
[----:B------:R-:W-:Y:S04]  /*0b10*/  STG.E.128 desc[UR4][R36.64+0x800], R28 ;  /* 0x0008001c24007986 */ /* 0x000fe8000c101d04 */
[----:B------:R-:W-:Y:S04]  /*0b20*/  STG.E.128 desc[UR4][R8.64], R4 ;  /* 0x0000000408007986 */ /* 0x000fe8000c101d04 */
[----:B------:R-:W-:Y:S01]  /*0b30*/  STG.E.128 desc[UR4][R8.64+0x800], R20 ;  /* 0x0008001408007986 */ /* 0x000fe2000c101d04 */
[----:B------:R-:W-:Y:S05]  /*0b40*/  EXIT ;  /* 0x000000000000794d */ /* 0x000fea0003800000 */
.L_x_0:
[----:B------:R-:W-:-:S00]  /*0b50*/  BRA `(.L_x_0) ;  /* 0xfffffffc00fc7947 */ /* 0x000fc0000383ffff */
[----:B------:R-:W-:-:S00]  /*0b60*/  NOP ;  /* 0x0000000000007918 */ /* 0x000fc00000000000 */
        /* <DEDUP_REMOVED lines=9> */
.L_x_1:


//--------------------- .nv.global.init           --------------------------
	.section	.nv.global.init,"aw",@progbits
.nv.global.init:
	.type		_$_str,@object
	.size		_$_str,(_$_str_$_2 - _$_str)
_$_str:
        /*0000*/ 	.byte	0x5f, 0x5f, 0x43, 0x55, 0x44, 0x41, 0x5f, 0x46, 0x54, 0x5a, 0x00
	.type		_$_str_$_2,@object
	.size		_$_str_$_2,(.L_1 - _$_str_$_2)
_$_str_$_2:
        /*000b*/ 	.byte	0x5f, 0x5f, 0x43, 0x55, 0x44, 0x41, 0x5f, 0x50, 0x52, 0x45, 0x43, 0x5f, 0x53, 0x51, 0x52, 0x54
        /*001b*/ 	.byte	0x00
.L_1:


//--------------------- .nv.constant0.triton_poi_fused__native_batch_norm_legit_no_training_convolution_relu_9 --------------------------
	.section	.nv.constant0.triton_poi_fused__native_batch_norm_legit_no_training_convolution_relu_9,"a",@progbits
	.sectionflags	@""
	.align	4
.nv.constant0.triton_poi_fused__native_batch_norm_legit_no_training_convolution_relu_9:
	.zero		588
